//
// Generated by NVIDIA NVVM Compiler
//
// Compiler Build ID: CL-36424714
// Cuda compilation tools, release 13.0, V13.0.88
// Based on NVVM 20.0.0
//

.version 9.0
.target sm_100
.address_size 64

	// .globl	Run

.visible .entry Run(
	.param .u32 Run_param_0,
	.param .u64 .ptr .align 1 Run_param_1,
	.param .u64 .ptr .align 1 Run_param_2
)
{
	.reg .pred 	%p<6>;
	.reg .b32 	%r<34>;
	.reg .b64 	%rd<9>;
	.reg .b64 	%fd<46>;

	ld.param.u32 	%r12, [Run_param_0];
	ld.param.u64 	%rd1, [Run_param_1];
	ld.param.u64 	%rd2, [Run_param_2];
	mov.u32 	%r13, %ctaid.x;
	mov.u32 	%r14, %ntid.x;
	mov.u32 	%r15, %tid.x;
	mad.lo.s32 	%r1, %r13, %r14, %r15;
	setp.ge.s32 	%p1, %r1, %r12;
	@%p1 bra 	$L__BB0_9;
	cvta.to.global.u64 	%rd3, %rd1;
	mul.wide.s32 	%rd4, %r1, 8;
	add.s64 	%rd5, %rd3, %rd4;
	ld.global.nc.f64 	%fd43, [%rd5];
	{
	.reg .b32 %temp; 
	mov.b64 	{%temp, %r30}, %fd43;
	}
	{
	.reg .b32 %temp; 
	mov.b64 	{%r31, %temp}, %fd43;
	}
	setp.gt.s32 	%p2, %r30, 1048575;
	mov.b32 	%r32, -1023;
	@%p2 bra 	$L__BB0_3;
	mul.f64 	%fd43, %fd43, 0d4350000000000000;
	{
	.reg .b32 %temp; 
	mov.b64 	{%temp, %r30}, %fd43;
	}
	{
	.reg .b32 %temp; 
	mov.b64 	{%r31, %temp}, %fd43;
	}
	mov.b32 	%r32, -1077;
$L__BB0_3:
	add.s32 	%r18, %r30, -1;
	setp.gt.u32 	%p3, %r18, 2146435070;
	@%p3 bra 	$L__BB0_7;
	shr.u32 	%r21, %r30, 20;
	add.s32 	%r33, %r32, %r21;
	and.b32  	%r22, %r30, 1048575;
	or.b32  	%r23, %r22, 1072693248;
	mov.b64 	%fd44, {%r31, %r23};
	setp.lt.u32 	%p5, %r23, 1073127583;
	@%p5 bra 	$L__BB0_6;
	{
	.reg .b32 %temp; 
	mov.b64 	{%r24, %temp}, %fd44;
	}
	{
	.reg .b32 %temp; 
	mov.b64 	{%temp, %r25}, %fd44;
	}
	add.s32 	%r26, %r25, -1048576;
	mov.b64 	%fd44, {%r24, %r26};
	add.s32 	%r33, %r33, 1;
$L__BB0_6:
	add.f64 	%fd11, %fd44, 0dBFF0000000000000;
	add.f64 	%fd12, %fd44, 0d3FF0000000000000;
	rcp.approx.ftz.f64 	%fd13, %fd12;
	neg.f64 	%fd14, %fd12;
	fma.rn.f64 	%fd15, %fd14, %fd13, 0d3FF0000000000000;
	fma.rn.f64 	%fd16, %fd15, %fd15, %fd15;
	fma.rn.f64 	%fd17, %fd16, %fd13, %fd13;
	mul.f64 	%fd18, %fd11, %fd17;
	fma.rn.f64 	%fd19, %fd11, %fd17, %fd18;
	mul.f64 	%fd20, %fd19, %fd19;
	fma.rn.f64 	%fd21, %fd20, 0d3EB1380B3AE80F1E, 0d3ED0EE258B7A8B04;
	fma.rn.f64 	%fd22, %fd21, %fd20, 0d3EF3B2669F02676F;
	fma.rn.f64 	%fd23, %fd22, %fd20, 0d3F1745CBA9AB0956;
	fma.rn.f64 	%fd24, %fd23, %fd20, 0d3F3C71C72D1B5154;
	fma.rn.f64 	%fd25, %fd24, %fd20, 0d3F624924923BE72D;
	fma.rn.f64 	%fd26, %fd25, %fd20, 0d3F8999999999A3C4;
	fma.rn.f64 	%fd27, %fd26, %fd20, 0d3FB5555555555554;
	sub.f64 	%fd28, %fd11, %fd19;
	add.f64 	%fd29, %fd28, %fd28;
	neg.f64 	%fd30, %fd19;
	fma.rn.f64 	%fd31, %fd30, %fd11, %fd29;
	mul.f64 	%fd32, %fd17, %fd31;
	mul.f64 	%fd33, %fd20, %fd27;
	fma.rn.f64 	%fd34, %fd33, %fd19, %fd32;
	xor.b32  	%r27, %r33, -2147483648;
	mov.b32 	%r28, 1127219200;
	mov.b64 	%fd35, {%r27, %r28};
	mov.b32 	%r29, -2147483648;
	mov.b64 	%fd36, {%r29, %r28};
	sub.f64 	%fd37, %fd35, %fd36;
	fma.rn.f64 	%fd38, %fd37, 0d3FE62E42FEFA39EF, %fd19;
	fma.rn.f64 	%fd39, %fd37, 0dBFE62E42FEFA39EF, %fd38;
	sub.f64 	%fd40, %fd39, %fd19;
	sub.f64 	%fd41, %fd34, %fd40;
	fma.rn.f64 	%fd42, %fd37, 0d3C7ABC9E3B39803F, %fd41;
	add.f64 	%fd45, %fd38, %fd42;
	bra.uni 	$L__BB0_8;
$L__BB0_7:
	fma.rn.f64 	%fd10, %fd43, 0d7FF0000000000000, 0d7FF0000000000000;
	{
	.reg .b32 %temp; 
	mov.b64 	{%temp, %r19}, %fd43;
	}
	and.b32  	%r20, %r19, 2147483647;
	setp.eq.s32 	%p4, %r20, 0;
	selp.f64 	%fd45, 0dFFF0000000000000, %fd10, %p4;
$L__BB0_8:
	cvta.to.global.u64 	%rd6, %rd2;
	add.s64 	%rd8, %rd6, %rd4;
	st.global.f64 	[%rd8], %fd45;
$L__BB0_9:
	ret;

}


// ===== COMPILED SASS (sm_100) =====

	.target	sm_100

	.elftype	@"ET_EXEC"


//--------------------- .note.nv.tkinfo           --------------------------
	.section	.note.nv.tkinfo,"",@"SHT_NOTE"
	.sectionflags	@"SHF_NOTE_NV_TKINFO"
	.tkinfo
        /*0018*/ 	.word	0x00000002
        /*0030*/ 	.string	""
        /*0030*/ 	.string	"ptxas"
        /*0030*/ 	.string	"Cuda compilation tools, release 13.0, V13.0.88"
        /*0030*/ 	.string	"Build cuda_13.0.r13.0/compiler.36424714_0"
        /*0030*/ 	.string	"-arch sm_100 -m 64 "



//--------------------- .note.nv.cuinfo           --------------------------
	.section	.note.nv.cuinfo,"",@"SHT_NOTE"
	.sectionflags	@"SHF_NOTE_NV_CUINFO"
        /*0018*/ 	.short	0x0002
        /*001a*/ 	.short	0x0064
        /*001c*/ 	.short	0x0082
	.zero		2


//--------------------- .nv.info                  --------------------------
	.section	.nv.info,"",@"SHT_CUDA_INFO"
	.align	4


	//----- nvinfo : EIATTR_REGCOUNT
	.align		4
        /*0000*/ 	.byte	0x04, 0x2f
        /*0002*/ 	.short	(.L_1 - .L_0)
	.align		4
.L_0:
        /*0004*/ 	.word	index@(Run)
        /*0008*/ 	.word	0x00000014


	//----- nvinfo : EIATTR_FRAME_SIZE
	.align		4
.L_1:
        /*000c*/ 	.byte	0x04, 0x11
        /*000e*/ 	.short	(.L_3 - .L_2)
	.align		4
.L_2:
        /*0010*/ 	.word	index@(Run)
        /*0014*/ 	.word	0x00000000


	//----- nvinfo : EIATTR_MIN_STACK_SIZE
	.align		4
.L_3:
        /*0018*/ 	.byte	0x04, 0x12
        /*001a*/ 	.short	(.L_5 - .L_4)
	.align		4
.L_4:
        /*001c*/ 	.word	index@(Run)
        /*0020*/ 	.word	0x00000000
.L_5:


//--------------------- .nv.compat                --------------------------
	.section	.nv.compat,"",@"SHT_CUDA_COMPAT_INFO"
	.align	4
        /*0000*/ 	.byte	0x02, 0x09, 0x00, 0x00, 0x02, 0x02, 0x01, 0x00, 0x02, 0x05, 0x05, 0x00, 0x03, 0x07, 0x01, 0x01
        /*0010*/ 	.byte	0x02, 0x03, 0x00, 0x00, 0x02, 0x06, 0x01, 0x00, 0x04, 0x0b, 0x08, 0x00, 0x01, 0x00, 0x00, 0x00
        /*0020*/ 	.byte	0x00, 0x00, 0x00, 0x00


//--------------------- .nv.info.Run              --------------------------
	.section	.nv.info.Run,"",@"SHT_CUDA_INFO"
	.sectionflags	@""
	.align	4


	//----- nvinfo : EIATTR_CUDA_API_VERSION
	.align		4
        /*0000*/ 	.byte	0x04, 0x37
        /*0002*/ 	.short	(.L_7 - .L_6)
.L_6:
        /*0004*/ 	.word	0x00000082


	//----- nvinfo : EIATTR_KPARAM_INFO
	.align		4
.L_7:
        /*0008*/ 	.byte	0x04, 0x17
        /*000a*/ 	.short	(.L_9 - .L_8)
.L_8:
        /*000c*/ 	.word	0x00000000
        /*0010*/ 	.short	0x0002
        /*0012*/ 	.short	0x0010
        /*0014*/ 	.byte	0x00, 0xf5, 0x21, 0x00


	//----- nvinfo : EIATTR_KPARAM_INFO
	.align		4
.L_9:
        /*0018*/ 	.byte	0x04, 0x17
        /*001a*/ 	.short	(.L_11 - .L_10)
.L_10:
        /*001c*/ 	.word	0x00000000
        /*0020*/ 	.short	0x0001
        /*0022*/ 	.short	0x0008
        /*0024*/ 	.byte	0x00, 0xf5, 0x21, 0x00


	//----- nvinfo : EIATTR_KPARAM_INFO
	.align		4
.L_11:
        /*0028*/ 	.byte	0x04, 0x17
        /*002a*/ 	.short	(.L_13 - .L_12)
.L_12:
        /*002c*/ 	.word	0x00000000
        /*0030*/ 	.short	0x0000
        /*0032*/ 	.short	0x0000
        /*0034*/ 	.byte	0x00, 0xf0, 0x11, 0x00


	//----- nvinfo : EIATTR_SPARSE_MMA_MASK
	.align		4
.L_13:
        /*0038*/ 	.byte	0x03, 0x50
        /*003a*/ 	.short	0x0000


	//----- nvinfo : EIATTR_MAXREG_COUNT
	.align		4
        /*003c*/ 	.byte	0x03, 0x1b
        /*003e*/ 	.short	0x00ff


	//----- nvinfo : EIATTR_MERCURY_ISA_VERSION
	.align		4
        /*0040*/ 	.byte	0x03, 0x5f
        /*0042*/ 	.short	0x0101


	//----- nvinfo : EIATTR_VRC_CTA_INIT_COUNT
	.align		4
        /*0044*/ 	.byte	0x02, 0x4a
	.zero		1
	.zero		1


	//----- nvinfo : EIATTR_EXIT_INSTR_OFFSETS
	.align		4
        /*0048*/ 	.byte	0x04, 0x1c
        /*004a*/ 	.short	(.L_15 - .L_14)


	//   ....[0]....
.L_14:
        /*004c*/ 	.word	0x00000070


	//   ....[1]....
        /*0050*/ 	.word	0x00000630


	//----- nvinfo : EIATTR_CRS_STACK_SIZE
	.align		4
.L_15:
        /*0054*/ 	.byte	0x04, 0x1e
        /*0056*/ 	.short	(.L_17 - .L_16)
.L_16:
        /*0058*/ 	.word	0x00000000


	//----- nvinfo : EIATTR_CBANK_PARAM_SIZE
	.align		4
.L_17:
        /*005c*/ 	.byte	0x03, 0x19
        /*005e*/ 	.short	0x0018


	//----- nvinfo : EIATTR_PARAM_CBANK
	.align		4
        /*0060*/ 	.byte	0x04, 0x0a
        /*0062*/ 	.short	(.L_19 - .L_18)
	.align		4
.L_18:
        /*0064*/ 	.word	index@(.nv.constant0.Run)
        /*0068*/ 	.short	0x0380
        /*006a*/ 	.short	0x0018


	//----- nvinfo : EIATTR_SW_WAR
	.align		4
.L_19:
        /*006c*/ 	.byte	0x04, 0x36
        /*006e*/ 	.short	(.L_21 - .L_20)
.L_20:
        /*0070*/ 	.word	0x00000008
.L_21:


//--------------------- .nv.callgraph             --------------------------
	.section	.nv.callgraph,"",@"SHT_CUDA_CALLGRAPH"
	.align	4
	.sectionentsize	8
	.align		4
        /*0000*/ 	.word	0x00000000
	.align		4
        /*0004*/ 	.word	0xffffffff
	.align		4
        /*0008*/ 	.word	0x00000000
	.align		4
        /*000c*/ 	.word	0xfffffffe
	.align		4
        /*0010*/ 	.word	0x00000000
	.align		4
        /*0014*/ 	.word	0xfffffffd
	.align		4
        /*0018*/ 	.word	0x00000000
	.align		4
        /*001c*/ 	.word	0xfffffffc


//--------------------- .text.Run                 --------------------------
	.section	.text.Run,"ax",@progbits
	.align	128
        .global         Run
        .type           Run,@function
        .size           Run,(.L_x_4 - Run)
        .other          Run,@"STO_CUDA_ENTRY STV_DEFAULT"
Run:
.text.Run:
[----:B------:R-:W-:Y:S01]  /*0000*/  LDC R1, c[0x0][0x37c] ;  /* 0x0000df00ff017b82 */ /* 0x000fe20000000800 */
[----:B------:R-:W0:Y:S07]  /*0010*/  S2R R3, SR_TID.X ;  /* 0x0000000000037919 */ /* 0x000e2e0000002100 */
[----:B------:R-:W0:Y:S01]  /*0020*/  S2UR UR4, SR_CTAID.X ;  /* 0x00000000000479c3 */ /* 0x000e220000002500 */
[----:B------:R-:W1:Y:S07]  /*0030*/  LDCU UR5, c[0x0][0x380] ;  /* 0x00007000ff0577ac */ /* 0x000e6e0008000800 */
[----:B------:R-:W0:Y:S02]  /*0040*/  LDC R0, c[0x0][0x360] ;  /* 0x0000d800ff007b82 */ /* 0x000e240000000800 */
[----:B0-----:R-:W-:-:S05]  /*0050*/  IMAD R0, R0, UR4, R3 ;  /* 0x0000000400007c24 */ /* 0x001fca000f8e0203 */
[----:B-1----:R-:W-:-:S13]  /*0060*/  ISETP.GE.AND P0, PT, R0, UR5, PT ;  /* 0x0000000500007c0c */ /* 0x002fda000bf06270 */
[----:B------:R-:W-:Y:S05]  /*0070*/  @P0 EXIT ;  /* 0x000000000000094d */ /* 0x000fea0003800000 */
[----:B------:R-:W0:Y:S01]  /*0080*/  LDC.64 R4, c[0x0][0x388] ;  /* 0x0000e200ff047b82 */ /* 0x000e220000000a00 */
[----:B------:R-:W1:Y:S01]  /*0090*/  LDCU.64 UR4, c[0x0][0x358] ;  /* 0x00006b00ff0477ac */ /* 0x000e620008000a00 */
[----:B0-----:R-:W-:-:S06]  /*00a0*/  IMAD.WIDE R4, R0, 0x8, R4 ;  /* 0x0000000800047825 */ /* 0x001fcc00078e0204 */
[----:B-1----:R-:W2:Y:S01]  /*00b0*/  LDG.E.64.CONSTANT R4, desc[UR4][R4.64] ;  /* 0x0000000404047981 */ /* 0x002ea2000c1e9b00 */
[----:B------:R-:W-:Y:S01]  /*00c0*/  BSSY.RECONVERGENT B0, `(.L_x_0) ;  /* 0x0000053000007945 */ /* 0x000fe20003800200 */
[----:B--2---:R-:W-:Y:S01]  /*00d0*/  ISETP.GT.AND P0, PT, R5, 0xfffff, PT ;  /* 0x000fffff0500780c */ /* 0x004fe20003f04270 */
[----:B------:R-:W-:Y:S01]  /*00e0*/  IMAD.MOV.U32 R6, RZ, RZ, R4 ;  /* 0x000000ffff067224 */ /* 0x000fe200078e0004 */
[----:B------:R-:W-:Y:S01]  /*00f0*/  MOV R3, R5 ;  /* 0x0000000500037202 */ /* 0x000fe20000000f00 */
[----:B------:R-:W-:-:S10]  /*0100*/  IMAD.MOV.U32 R7, RZ, RZ, R5 ;  /* 0x000000ffff077224 */ /* 0x000fd400078e0005 */
[----:B------:R-:W-:-:S10]  /*0110*/  @!P0 DMUL R6, R6, 1.80143985094819840000e+16 ;  /* 0x4350000006068828 */ /* 0x000fd40000000000 */
[----:B------:R-:W-:Y:S02]  /*0120*/  @!P0 IMAD.MOV.U32 R3, RZ, RZ, R7 ;  /* 0x000000ffff038224 */ /* 0x000fe400078e0007 */
[----:B------:R-:W-:Y:S02]  /*0130*/  @!P0 IMAD.MOV.U32 R4, RZ, RZ, R6 ;  /* 0x000000ffff048224 */ /* 0x000fe400078e0006 */
[----:B------:R-:W-:-:S05]  /*0140*/  VIADD R2, R3, 0xffffffff ;  /* 0xffffffff03027836 */ /* 0x000fca0000000000 */
[----:B------:R-:W-:Y:S02]  /*0150*/  ISETP.GT.U32.AND P1, PT, R2, 0x7feffffe, PT ;  /* 0x7feffffe0200780c */ /* 0x000fe40003f24070 */
[----:B------:R-:W-:Y:S01]  /*0160*/  MOV R2, 0xfffffc01 ;  /* 0xfffffc0100027802 */ /* 0x000fe20000000f00 */
[----:B------:R-:W-:-:S10]  /*0170*/  @!P0 IMAD.MOV.U32 R2, RZ, RZ, -0x435 ;  /* 0xfffffbcbff028424 */ /* 0x000fd400078e00ff */
[----:B------:R-:W-:Y:S05]  /*0180*/  @P1 BRA `(.L_x_1) ;  /* 0x0000000400001947 */ /* 0x000fea0003800000 */
[----:B------:R-:W-:Y:S01]  /*0190*/  LOP3.LUT R5, R3, 0xfffff, RZ, 0xc0, !PT ;  /* 0x000fffff03057812 */ /* 0x000fe200078ec0ff */
[----:B------:R-:W-:Y:S01]  /*01a0*/  IMAD.MOV.U32 R6, RZ, RZ, RZ ;  /* 0x000000ffff067224 */ /* 0x000fe200078e00ff */
[----:B------:R-:W-:Y:S01]  /*01b0*/  MOV R14, 0x8b7a8b04 ;  /* 0x8b7a8b04000e7802 */ /* 0x000fe20000000f00 */
[----:B------:R-:W-:Y:S01]  /*01c0*/  IMAD.MOV.U32 R15, RZ, RZ, 0x3ed0ee25 ;  /* 0x3ed0ee25ff0f7424 */ /* 0x000fe200078e00ff */
[----:B------:R-:W-:Y:S01]  /*01d0*/  LOP3.LUT R5, R5, 0x3ff00000, RZ, 0xfc, !PT ;  /* 0x3ff0000005057812 */ /* 0x000fe200078efcff */
[----:B------:R-:W-:Y:S01]  /*01e0*/  UMOV UR6, 0x3ae80f1e ;  /* 0x3ae80f1e00067882 */ /* 0x000fe20000000000 */
[----:B------:R-:W-:Y:S01]  /*01f0*/  UMOV UR7, 0x3eb1380b ;  /* 0x3eb1380b00077882 */ /* 0x000fe20000000000 */
[----:B------:R-:W-:Y:S01]  /*0200*/  LEA.HI R16, R3, R2, RZ, 0xc ;  /* 0x0000000203107211 */ /* 0x000fe200078f60ff */
[----:B------:R-:W-:Y:S01]  /*0210*/  UMOV UR8, 0x80000000 ;  /* 0x8000000000087882 */ /* 0x000fe20000000000 */
[----:B------:R-:W-:Y:S01]  /*0220*/  ISETP.GE.U32.AND P0, PT, R5, 0x3ff6a09f, PT ;  /* 0x3ff6a09f0500780c */ /* 0x000fe20003f06070 */
[----:B------:R-:W-:Y:S01]  /*0230*/  UMOV UR9, 0x43300000 ;  /* 0x4330000000097882 */ /* 0x000fe20000000000 */
[----:B------:R-:W-:-:S11]  /*0240*/  MOV R17, 0x43300000 ;  /* 0x4330000000117802 */ /* 0x000fd60000000f00 */
[----:B------:R-:W-:Y:S01]  /*0250*/  @P0 IADD3 R7, PT, PT, R5, -0x100000, RZ ;  /* 0xfff0000005070810 */ /* 0x000fe20007ffe0ff */
[----:B------:R-:W-:-:S04]  /*0260*/  @P0 VIADD R16, R16, 0x1 ;  /* 0x0000000110100836 */ /* 0x000fc80000000000 */
[----:B------:R-:W-:Y:S01]  /*0270*/  @P0 IMAD.MOV.U32 R5, RZ, RZ, R7 ;  /* 0x000000ffff050224 */ /* 0x000fe200078e0007 */
[----:B------:R-:W-:-:S05]  /*0280*/  LOP3.LUT R16, R16, 0x80000000, RZ, 0x3c, !PT ;  /* 0x8000000010107812 */ /* 0x000fca00078e3cff */
[C---:B------:R-:W-:Y:S02]  /*0290*/  DADD R12, R4.reuse, 1 ;  /* 0x3ff00000040c7429 */ /* 0x040fe40000000000 */
[----:B------:R-:W-:-:S04]  /*02a0*/  DADD R4, R4, -1 ;  /* 0xbff0000004047429 */ /* 0x000fc80000000000 */
[----:B------:R-:W0:Y:S02]  /*02b0*/  MUFU.RCP64H R7, R13 ;  /* 0x0000000d00077308 */ /* 0x000e240000001800 */
[----:B0-----:R-:W-:-:S08]  /*02c0*/  DFMA R8, -R12, R6, 1 ;  /* 0x3ff000000c08742b */ /* 0x001fd00000000106 */
[----:B------:R-:W-:-:S08]  /*02d0*/  DFMA R8, R8, R8, R8 ;  /* 0x000000080808722b */ /* 0x000fd00000000008 */
[----:B------:R-:W-:-:S08]  /*02e0*/  DFMA R6, R6, R8, R6 ;  /* 0x000000080606722b */ /* 0x000fd00000000006 */
[----:B------:R-:W-:-:S08]  /*02f0*/  DMUL R8, R4, R6 ;  /* 0x0000000604087228 */ /* 0x000fd00000000000 */
[----:B------:R-:W-:-:S08]  /*0300*/  DFMA R8, R4, R6, R8 ;  /* 0x000000060408722b */ /* 0x000fd00000000008 */
[----:B------:R-:W-:Y:S02]  /*0310*/  DMUL R10, R8, R8 ;  /* 0x00000008080a7228 */ /* 0x000fe40000000000 */
[----:B------:R-:W-:-:S06]  /*0320*/  DADD R2, R4, -R8 ;  /* 0x0000000004027229 */ /* 0x000fcc0000000808 */
[----:B------:R-:W-:Y:S01]  /*0330*/  DFMA R12, R10, UR6, R14 ;  /* 0x000000060a0c7c2b */ /* 0x000fe2000800000e */
[----:B------:R-:W-:Y:S01]  /*0340*/  UMOV UR6, 0x9f02676f ;  /* 0x9f02676f00067882 */ /* 0x000fe20000000000 */
[----:B------:R-:W-:Y:S01]  /*0350*/  UMOV UR7, 0x3ef3b266 ;  /* 0x3ef3b26600077882 */ /* 0x000fe20000000000 */
[----:B------:R-:W-:Y:S02]  /*0360*/  DADD R14, R2, R2 ;  /* 0x00000000020e7229 */ /* 0x000fe40000000002 */
[----:B------:R-:W-:Y:S01]  /*0370*/  DADD R2, R16, -UR8 ;  /* 0x8000000810027e29 */ /* 0x000fe20008000000 */
[----:B------:R-:W-:Y:S01]  /*0380*/  UMOV UR8, 0xfefa39ef ;  /* 0xfefa39ef00087882 */ /* 0x000fe20000000000 */
[----:B------:R-:W-:Y:S01]  /*0390*/  UMOV UR9, 0x3fe62e42 ;  /* 0x3fe62e4200097882 */ /* 0x000fe20000000000 */
[----:B------:R-:W-:Y:S01]  /*03a0*/  DFMA R12, R10, R12, UR6 ;  /* 0x000000060a0c7e2b */ /* 0x000fe2000800000c */
[----:B------:R-:W-:Y:S01]  /*03b0*/  UMOV UR6, 0xa9ab0956 ;  /* 0xa9ab095600067882 */ /* 0x000fe20000000000 */
[----:B------:R-:W-:Y:S01]  /*03c0*/  UMOV UR7, 0x3f1745cb ;  /* 0x3f1745cb00077882 */ /* 0x000fe20000000000 */
[----:B------:R-:W-:-:S02]  /*03d0*/  DFMA R14, R4, -R8, R14 ;  /* 0x80000008040e722b */ /* 0x000fc4000000000e */
[----:B------:R-:W-:-:S03]  /*03e0*/  DFMA R4, R2, UR8, R8 ;  /* 0x0000000802047c2b */ /* 0x000fc60008000008 */
[----:B------:R-:W-:Y:S01]  /*03f0*/  DFMA R12, R10, R12, UR6 ;  /* 0x000000060a0c7e2b */ /* 0x000fe2000800000c */
[----:B------:R-:W-:Y:S01]  /*0400*/  UMOV UR6, 0x2d1b5154 ;  /* 0x2d1b515400067882 */ /* 0x000fe20000000000 */
[----:B------:R-:W-:Y:S01]  /*0410*/  UMOV UR7, 0x3f3c71c7 ;  /* 0x3f3c71c700077882 */ /* 0x000fe20000000000 */
[----:B------:R-:W-:-:S05]  /*0420*/  DMUL R14, R6, R14 ;  /* 0x0000000e060e7228 */ /* 0x000fca0000000000 */
[----:B------:R-:W-:Y:S01]  /*0430*/  DFMA R12, R10, R12, UR6 ;  /* 0x000000060a0c7e2b */ /* 0x000fe2000800000c */
[----:B------:R-:W-:Y:S01]  /*0440*/  UMOV UR6, 0x923be72d ;  /* 0x923be72d00067882 */ /* 0x000fe20000000000 */
[----:B------:R-:W-:-:S06]  /*0450*/  UMOV UR7, 0x3f624924 ;  /* 0x3f62492400077882 */ /* 0x000fcc0000000000 */
        /* <DEDUP_REMOVED lines=8> */
[----:B------:R-:W-:Y:S02]  /*04e0*/  UMOV UR7, 0x3fe62e42 ;  /* 0x3fe62e4200077882 */ /* 0x000fe40000000000 */
[----:B------:R-:W-:Y:S01]  /*04f0*/  DFMA R16, R2, -UR6, R4 ;  /* 0x8000000602107c2b */ /* 0x000fe20008000004 */
[----:B------:R-:W-:Y:S01]  /*0500*/  UMOV UR6, 0x3b39803f ;  /* 0x3b39803f00067882 */ /* 0x000fe20000000000 */
[----:B------:R-:W-:Y:S02]  /*0510*/  UMOV UR7, 0x3c7abc9e ;  /* 0x3c7abc9e00077882 */ /* 0x000fe40000000000 */
[----:B------:R-:W-:-:S04]  /*0520*/  DMUL R12, R10, R12 ;  /* 0x0000000c0a0c7228 */ /* 0x000fc80000000000 */
[----:B------:R-:W-:-:S04]  /*0530*/  DADD R16, -R8, R16 ;  /* 0x0000000008107229 */ /* 0x000fc80000000110 */
[----:B------:R-:W-:-:S08]  /*0540*/  DFMA R12, R8, R12, R14 ;  /* 0x0000000c080c722b */ /* 0x000fd0000000000e */
[----:B------:R-:W-:-:S08]  /*0550*/  DADD R12, R12, -R16 ;  /* 0x000000000c0c7229 */ /* 0x000fd00000000810 */
[----:B------:R-:W-:-:S08]  /*0560*/  DFMA R12, R2, UR6, R12 ;  /* 0x00000006020c7c2b */ /* 0x000fd0000800000c */
[----:B------:R-:W-:Y:S01]  /*0570*/  DADD R4, R4, R12 ;  /* 0x0000000004047229 */ /* 0x000fe2000000000c */
[----:B------:R-:W-:Y:S10]  /*0580*/  BRA `(.L_x_2) ;  /* 0x0000000000187947 */ /* 0x000ff40003800000 */
.L_x_1:
[----:B------:R-:W-:Y:S01]  /*0590*/  IMAD.MOV.U32 R2, RZ, RZ, 0x0 ;  /* 0x00000000ff027424 */ /* 0x000fe200078e00ff */
[----:B------:R-:W-:Y:S02]  /*05a0*/  MOV R3, 0x7ff00000 ;  /* 0x7ff0000000037802 */ /* 0x000fe40000000f00 */
[----:B------:R-:W-:-:S04]  /*05b0*/  LOP3.LUT P0, RZ, R7, 0x7fffffff, RZ, 0xc0, !PT ;  /* 0x7fffffff07ff7812 */ /* 0x000fc8000780c0ff */
[----:B------:R-:W-:-:S10]  /*05c0*/  DFMA R2, R6, R2, +INF ;  /* 0x7ff000000602742b */ /* 0x000fd40000000002 */
[----:B------:R-:W-:Y:S02]  /*05d0*/  FSEL R4, R2, RZ, P0 ;  /* 0x000000ff02047208 */ /* 0x000fe40000000000 */
[----:B------:R-:W-:-:S07]  /*05e0*/  FSEL R5, R3, -QNAN , P0 ;  /* 0xfff0000003057808 */ /* 0x000fce0000000000 */
.L_x_2:
[----:B------:R-:W-:Y:S05]  /*05f0*/  BSYNC.RECONVERGENT B0 ;  /* 0x0000000000007941 */ /* 0x000fea0003800200 */
.L_x_0:
[----:B------:R-:W0:Y:S02]  /*0600*/  LDC.64 R2, c[0x0][0x390] ;  /* 0x0000e400ff027b82 */ /* 0x000e240000000a00 */
[----:B0-----:R-:W-:-:S05]  /*0610*/  IMAD.WIDE R2, R0, 0x8, R2 ;  /* 0x0000000800027825 */ /* 0x001fca00078e0202 */
[----:B------:R-:W-:Y:S01]  /*0620*/  STG.E.64 desc[UR4][R2.64], R4 ;  /* 0x0000000402007986 */ /* 0x000fe2000c101b04 */
[----:B------:R-:W-:Y:S05]  /*0630*/  EXIT ;  /* 0x000000000000794d */ /* 0x000fea0003800000 */
.L_x_3:
[----:B------:R-:W-:-:S00]  /*0640*/  BRA `(.L_x_3) ;  /* 0xfffffffc00fc7947 */ /* 0x000fc0000383ffff */
[----:B------:R-:W-:-:S00]  /*0650*/  NOP ;  /* 0x0000000000007918 */ /* 0x000fc00000000000 */
        /* <DEDUP_REMOVED lines=10> */
.L_x_4:


//--------------------- .nv.shared.reserved.0     --------------------------
	.section	.nv.shared.reserved.0,"aw",@nobits
	.weak		__nv_reservedSMEM_offset_0_alias
	.size		__nv_reservedSMEM_offset_0_alias, 0, 64
	.other		__nv_reservedSMEM_offset_0_alias,@"STO_CUDA_RESERVED_SHARED STV_DEFAULT"
__nv_reservedSMEM_offset_0_alias:
	.zero		0
	.zero		64


//--------------------- .nv.constant0.Run         --------------------------
	.section	.nv.constant0.Run,"a",@progbits
	.sectionflags	@""
	.align	4
.nv.constant0.Run:
	.zero		920


//--------------------- SYMBOLS --------------------------

	.type		.nv.reservedSmem.offset0,@object
	.size		.nv.reservedSmem.offset0,0x4
